//
// Generated by NVIDIA NVVM Compiler
//
// Compiler Build ID: CL-36424714
// Cuda compilation tools, release 13.0, V13.0.88
// Based on NVVM 20.0.0
//

.version 9.0
.target sm_100
.address_size 64

	// .globl	_Z14printThreadIdsv
.extern .func  (.param .b32 func_retval0) vprintf
(
	.param .b64 vprintf_param_0,
	.param .b64 vprintf_param_1
)
;
.global .align 1 .b8 $str[55] = {84, 104, 114, 101, 97, 100, 73, 100, 120, 46, 120, 32, 61, 32, 37, 100, 44, 32, 84, 104, 114, 101, 97, 100, 73, 100, 120, 46, 121, 32, 61, 32, 37, 100, 44, 32, 84, 104, 114, 101, 97, 100, 73, 100, 120, 46, 122, 32, 61, 32, 37, 100, 32, 10};
.global .align 1 .b8 $str$1[118] = {66, 108, 111, 99, 107, 73, 100, 120, 46, 120, 32, 61, 32, 37, 100, 44, 32, 66, 108, 111, 99, 107, 73, 100, 120, 46, 121, 32, 61, 32, 37, 100, 44, 32, 66, 108, 111, 99, 107, 73, 100, 120, 46, 122, 32, 61, 32, 37, 100, 44, 32, 66, 108, 111, 99, 107, 68, 105, 109, 46, 120, 32, 61, 32, 37, 100, 44, 32, 66, 108, 111, 99, 107, 68, 105, 109, 46, 121, 32, 61, 32, 37, 100, 44, 32, 71, 114, 105, 100, 68, 105, 109, 46, 120, 32, 61, 32, 37, 100, 44, 32, 71, 114, 105, 100, 68, 105, 109, 46, 121, 32, 61, 32, 37, 100, 32, 10};

.visible .entry _Z14printThreadIdsv()
{
	.local .align 8 .b8 	__local_depot0[32];
	.reg .b64 	%SP;
	.reg .b64 	%SPL;
	.reg .b32 	%r<15>;
	.reg .b64 	%rd<7>;

	mov.u64 	%SPL, __local_depot0;
	cvta.local.u64 	%SP, %SPL;
	add.u64 	%rd1, %SP, 0;
	add.u64 	%rd2, %SPL, 0;
	mov.u32 	%r1, %tid.x;
	mov.u32 	%r2, %tid.y;
	mov.u32 	%r3, %tid.z;
	st.local.v2.u32 	[%rd2], {%r1, %r2};
	st.local.u32 	[%rd2+8], %r3;
	mov.u64 	%rd3, $str;
	cvta.global.u64 	%rd4, %rd3;
	{ // callseq 0, 0
	.param .b64 param0;
	st.param.b64 	[param0], %rd4;
	.param .b64 param1;
	st.param.b64 	[param1], %rd1;
	.param .b32 retval0;
	call.uni (retval0), 
	vprintf, 
	(
	param0, 
	param1
	);
	ld.param.b32 	%r4, [retval0];
	} // callseq 0
	mov.u32 	%r6, %ctaid.x;
	mov.u32 	%r7, %ctaid.y;
	mov.u32 	%r8, %ctaid.z;
	mov.u32 	%r9, %ntid.x;
	mov.u32 	%r10, %ntid.y;
	mov.u32 	%r11, %nctaid.x;
	mov.u32 	%r12, %nctaid.y;
	st.local.v2.u32 	[%rd2], {%r6, %r7};
	st.local.v2.u32 	[%rd2+8], {%r8, %r9};
	st.local.v2.u32 	[%rd2+16], {%r10, %r11};
	st.local.u32 	[%rd2+24], %r12;
	mov.u64 	%rd5, $str$1;
	cvta.global.u64 	%rd6, %rd5;
	{ // callseq 1, 0
	.param .b64 param0;
	st.param.b64 	[param0], %rd6;
	.param .b64 param1;
	st.param.b64 	[param1], %rd1;
	.param .b32 retval0;
	call.uni (retval0), 
	vprintf, 
	(
	param0, 
	param1
	);
	ld.param.b32 	%r13, [retval0];
	} // callseq 1
	ret;

}


// ===== COMPILED SASS (sm_100) =====

	.target	sm_100

	.elftype	@"ET_EXEC"


//--------------------- .note.nv.tkinfo           --------------------------
	.section	.note.nv.tkinfo,"",@"SHT_NOTE"
	.sectionflags	@"SHF_NOTE_NV_TKINFO"
	.tkinfo
        /*0018*/ 	.word	0x00000002
        /*0030*/ 	.string	""
        /*0030*/ 	.string	"ptxas"
        /*0030*/ 	.string	"Cuda compilation tools, release 13.0, V13.0.88"
        /*0030*/ 	.string	"Build cuda_13.0.r13.0/compiler.36424714_0"
        /*0030*/ 	.string	"-arch sm_100 -m 64 "



//--------------------- .note.nv.cuinfo           --------------------------
	.section	.note.nv.cuinfo,"",@"SHT_NOTE"
	.sectionflags	@"SHF_NOTE_NV_CUINFO"
        /*0018*/ 	.short	0x0002
        /*001a*/ 	.short	0x0064
        /*001c*/ 	.short	0x0082
	.zero		2


//--------------------- .nv.info                  --------------------------
	.section	.nv.info,"",@"SHT_CUDA_INFO"
	.align	4


	//----- nvinfo : EIATTR_REGCOUNT
	.align		4
        /*0000*/ 	.byte	0x04, 0x2f
        /*0002*/ 	.short	(.L_3 - .L_2)
	.align		4
.L_2:
        /*0004*/ 	.word	index@(_Z14printThreadIdsv)
        /*0008*/ 	.word	0x00000018


	//----- nvinfo : EIATTR_FRAME_SIZE
	.align		4
.L_3:
        /*000c*/ 	.byte	0x04, 0x11
        /*000e*/ 	.short	(.L_5 - .L_4)
	.align		4
.L_4:
        /*0010*/ 	.word	index@(_Z14printThreadIdsv)
        /*0014*/ 	.word	0x00000020


	//----- nvinfo : EIATTR_MIN_STACK_SIZE
	.align		4
.L_5:
        /*0018*/ 	.byte	0x04, 0x12
        /*001a*/ 	.short	(.L_7 - .L_6)
	.align		4
.L_6:
        /*001c*/ 	.word	index@(_Z14printThreadIdsv)
        /*0020*/ 	.word	0x00000020
.L_7:


//--------------------- .nv.compat                --------------------------
	.section	.nv.compat,"",@"SHT_CUDA_COMPAT_INFO"
	.align	4
        /*0000*/ 	.byte	0x02, 0x09, 0x00, 0x00, 0x02, 0x02, 0x01, 0x00, 0x02, 0x05, 0x05, 0x00, 0x03, 0x07, 0x01, 0x01
        /*0010*/ 	.byte	0x02, 0x03, 0x00, 0x00, 0x02, 0x06, 0x01, 0x00, 0x04, 0x0b, 0x08, 0x00, 0x09, 0x00, 0x00, 0x00
        /*0020*/ 	.byte	0x00, 0x00, 0x00, 0x00


//--------------------- .nv.info._Z14printThreadIdsv --------------------------
	.section	.nv.info._Z14printThreadIdsv,"",@"SHT_CUDA_INFO"
	.sectionflags	@""
	.align	4


	//----- nvinfo : EIATTR_CUDA_API_VERSION
	.align		4
        /*0000*/ 	.byte	0x04, 0x37
        /*0002*/ 	.short	(.L_9 - .L_8)
.L_8:
        /*0004*/ 	.word	0x00000082


	//----- nvinfo : EIATTR_SPARSE_MMA_MASK
	.align		4
.L_9:
        /*0008*/ 	.byte	0x03, 0x50
        /*000a*/ 	.short	0x0000


	//----- nvinfo : EIATTR_MAXREG_COUNT
	.align		4
        /*000c*/ 	.byte	0x03, 0x1b
        /*000e*/ 	.short	0x00ff


	//----- nvinfo : EIATTR_EXTERNS
	.align		4
        /*0010*/ 	.byte	0x04, 0x0f
        /*0012*/ 	.short	(.L_11 - .L_10)


	//   ....[0]....
	.align		4
.L_10:
        /*0014*/ 	.word	index@(vprintf)


	//----- nvinfo : EIATTR_MERCURY_ISA_VERSION
	.align		4
.L_11:
        /*0018*/ 	.byte	0x03, 0x5f
        /*001a*/ 	.short	0x0101


	//----- nvinfo : EIATTR_VRC_CTA_INIT_COUNT
	.align		4
        /*001c*/ 	.byte	0x02, 0x4a
	.zero		1
	.zero		1


	//----- nvinfo : EIATTR_SYSCALL_OFFSETS
	.align		4
        /*0020*/ 	.byte	0x04, 0x46
        /*0022*/ 	.short	(.L_13 - .L_12)


	//   ....[0]....
.L_12:
        /*0024*/ 	.word	0x00000130


	//   ....[1]....
        /*0028*/ 	.word	0x00000260


	//----- nvinfo : EIATTR_EXIT_INSTR_OFFSETS
	.align		4
.L_13:
        /*002c*/ 	.byte	0x04, 0x1c
        /*002e*/ 	.short	(.L_15 - .L_14)


	//   ....[0]....
.L_14:
        /*0030*/ 	.word	0x00000270


	//----- nvinfo : EIATTR_SW_WAR
	.align		4
.L_15:
        /*0034*/ 	.byte	0x04, 0x36
        /*0036*/ 	.short	(.L_17 - .L_16)
.L_16:
        /*0038*/ 	.word	0x00000008
.L_17:


//--------------------- .nv.callgraph             --------------------------
	.section	.nv.callgraph,"",@"SHT_CUDA_CALLGRAPH"
	.align	4
	.sectionentsize	8
	.align		4
        /*0000*/ 	.word	0x00000000
	.align		4
        /*0004*/ 	.word	0xffffffff
	.align		4
        /*0008*/ 	.word	index@(_Z14printThreadIdsv)
	.align		4
        /*000c*/ 	.word	index@(vprintf)
	.align		4
        /*0010*/ 	.word	0x00000000
	.align		4
        /*0014*/ 	.word	0xfffffffe
	.align		4
        /*0018*/ 	.word	0x00000000
	.align		4
        /*001c*/ 	.word	0xfffffffd
	.align		4
        /*0020*/ 	.word	0x00000000
	.align		4
        /*0024*/ 	.word	0xfffffffc


//--------------------- .nv.constant4             --------------------------
	.section	.nv.constant4,"a",@progbits
	.align	8
	.align		8
.nv.constant4:
        /*0000*/ 	.dword	vprintf
	.align		8
        /*0008*/ 	.dword	$str
	.align		8
        /*0010*/ 	.dword	$str$1


//--------------------- .text._Z14printThreadIdsv --------------------------
	.section	.text._Z14printThreadIdsv,"ax",@progbits
	.align	128
        .global         _Z14printThreadIdsv
        .type           _Z14printThreadIdsv,@function
        .size           _Z14printThreadIdsv,(.L_x_3 - _Z14printThreadIdsv)
        .other          _Z14printThreadIdsv,@"STO_CUDA_ENTRY STV_DEFAULT"
_Z14printThreadIdsv:
.text._Z14printThreadIdsv:
[----:B------:R-:W0:Y:S01]  /*0000*/  LDC R1, c[0x0][0x37c] ;  /* 0x0000df00ff017b82 */ /* 0x000e220000000800 */
[----:B------:R-:W1:Y:S01]  /*0010*/  S2R R10, SR_TID.X ;  /* 0x00000000000a7919 */ /* 0x000e620000002100 */
[----:B------:R-:W2:Y:S01]  /*0020*/  LDCU UR4, c[0x0][0x2f8] ;  /* 0x00005f00ff0477ac */ /* 0x000ea20008000800 */
[----:B0-----:R-:W-:Y:S01]  /*0030*/  VIADD R1, R1, 0xffffffe0 ;  /* 0xffffffe001017836 */ /* 0x001fe20000000000 */
[----:B------:R-:W-:Y:S01]  /*0040*/  MOV R2, 0x0 ;  /* 0x0000000000027802 */ /* 0x000fe20000000f00 */
[----:B------:R-:W1:Y:S01]  /*0050*/  S2R R11, SR_TID.Y ;  /* 0x00000000000b7919 */ /* 0x000e620000002200 */
[----:B------:R-:W0:Y:S02]  /*0060*/  LDCU UR5, c[0x0][0x2fc] ;  /* 0x00005f80ff0577ac */ /* 0x000e240008000800 */
[----:B------:R3:W4:Y:S01]  /*0070*/  LDC.64 R8, c[0x4][R2] ;  /* 0x0100000002087b82 */ /* 0x0007220000000a00 */
[----:B------:R-:W5:Y:S01]  /*0080*/  S2R R0, SR_TID.Z ;  /* 0x0000000000007919 */ /* 0x000f620000002300 */
[----:B------:R-:W3:Y:S01]  /*0090*/  LDCU.64 UR6, c[0x4][0x8] ;  /* 0x01000100ff0677ac */ /* 0x000ee20008000a00 */
[----:B--2---:R-:W-:-:S05]  /*00a0*/  IADD3 R17, P0, PT, R1, UR4, RZ ;  /* 0x0000000401117c10 */ /* 0x004fca000ff1e0ff */
[----:B0-----:R-:W-:Y:S02]  /*00b0*/  IMAD.X R16, RZ, RZ, UR5, P0 ;  /* 0x00000005ff107e24 */ /* 0x001fe400080e06ff */
[----:B------:R-:W-:Y:S01]  /*00c0*/  IMAD.MOV.U32 R6, RZ, RZ, R17 ;  /* 0x000000ffff067224 */ /* 0x000fe200078e0011 */
[----:B---3--:R-:W-:Y:S01]  /*00d0*/  MOV R4, UR6 ;  /* 0x0000000600047c02 */ /* 0x008fe20008000f00 */
[----:B------:R-:W-:Y:S01]  /*00e0*/  IMAD.U32 R5, RZ, RZ, UR7 ;  /* 0x00000007ff057e24 */ /* 0x000fe2000f8e00ff */
[----:B------:R-:W-:Y:S01]  /*00f0*/  MOV R7, R16 ;  /* 0x0000001000077202 */ /* 0x000fe20000000f00 */
[----:B-1----:R0:W-:Y:S04]  /*0100*/  STL.64 [R1], R10 ;  /* 0x0000000a01007387 */ /* 0x0021e80000100a00 */
[----:B-----5:R0:W-:Y:S02]  /*0110*/  STL [R1+0x8], R0 ;  /* 0x0000080001007387 */ /* 0x0201e40000100800 */
[----:B------:R-:W-:-:S07]  /*0120*/  LEPC R20, `(.L_x_0) ;  /* 0x000000001014794e */ /* 0x000fce0000000000 */
[----:B0---4-:R-:W-:Y:S05]  /*0130*/  CALL.ABS.NOINC R8 ;  /* 0x0000000008007343 */ /* 0x011fea0003c00000 */
.L_x_0:
[----:B------:R-:W0:Y:S01]  /*0140*/  S2R R8, SR_CTAID.X ;  /* 0x0000000000087919 */ /* 0x000e220000002500 */
[----:B------:R-:W1:Y:S01]  /*0150*/  LDC R11, c[0x0][0x360] ;  /* 0x0000d800ff0b7b82 */ /* 0x000e620000000800 */
[----:B------:R-:W2:Y:S01]  /*0160*/  LDCU.64 UR4, c[0x4][0x10] ;  /* 0x01000200ff0477ac */ /* 0x000ea20008000a00 */
[----:B------:R-:W-:Y:S01]  /*0170*/  IMAD.MOV.U32 R6, RZ, RZ, R17 ;  /* 0x000000ffff067224 */ /* 0x000fe200078e0011 */
[----:B------:R-:W0:Y:S01]  /*0180*/  S2R R9, SR_CTAID.Y ;  /* 0x0000000000097919 */ /* 0x000e220000002600 */
[----:B------:R-:W-:Y:S01]  /*0190*/  MOV R7, R16 ;  /* 0x0000001000077202 */ /* 0x000fe20000000f00 */
[----:B------:R-:W1:Y:S03]  /*01a0*/  S2R R10, SR_CTAID.Z ;  /* 0x00000000000a7919 */ /* 0x000e660000002700 */
[----:B------:R-:W3:Y:S08]  /*01b0*/  LDC R12, c[0x0][0x364] ;  /* 0x0000d900ff0c7b82 */ /* 0x000ef00000000800 */
[----:B------:R-:W3:Y:S01]  /*01c0*/  LDC R13, c[0x0][0x370] ;  /* 0x0000dc00ff0d7b82 */ /* 0x000ee20000000800 */
[----:B--2---:R-:W-:Y:S01]  /*01d0*/  IMAD.U32 R4, RZ, RZ, UR4 ;  /* 0x00000004ff047e24 */ /* 0x004fe2000f8e00ff */
[----:B------:R-:W-:-:S06]  /*01e0*/  MOV R5, UR5 ;  /* 0x0000000500057c02 */ /* 0x000fcc0008000f00 */
[----:B------:R-:W2:Y:S08]  /*01f0*/  LDC R0, c[0x0][0x374] ;  /* 0x0000dd00ff007b82 */ /* 0x000eb00000000800 */
[----:B------:R-:W4:Y:S01]  /*0200*/  LDC.64 R2, c[0x4][R2] ;  /* 0x0100000002027b82 */ /* 0x000f220000000a00 */
[----:B0-----:R0:W-:Y:S04]  /*0210*/  STL.64 [R1], R8 ;  /* 0x0000000801007387 */ /* 0x0011e80000100a00 */
[----:B-1----:R0:W-:Y:S04]  /*0220*/  STL.64 [R1+0x8], R10 ;  /* 0x0000080a01007387 */ /* 0x0021e80000100a00 */
[----:B---3--:R0:W-:Y:S04]  /*0230*/  STL.64 [R1+0x10], R12 ;  /* 0x0000100c01007387 */ /* 0x0081e80000100a00 */
[----:B--2---:R0:W-:Y:S02]  /*0240*/  STL [R1+0x18], R0 ;  /* 0x0000180001007387 */ /* 0x0041e40000100800 */
[----:B------:R-:W-:-:S07]  /*0250*/  LEPC R20, `(.L_x_1) ;  /* 0x000000001014794e */ /* 0x000fce0000000000 */
[----:B0---4-:R-:W-:Y:S05]  /*0260*/  CALL.ABS.NOINC R2 ;  /* 0x0000000002007343 */ /* 0x011fea0003c00000 */
.L_x_1:
[----:B------:R-:W-:Y:S05]  /*0270*/  EXIT ;  /* 0x000000000000794d */ /* 0x000fea0003800000 */
.L_x_2:
[----:B------:R-:W-:-:S00]  /*0280*/  BRA `(.L_x_2) ;  /* 0xfffffffc00fc7947 */ /* 0x000fc0000383ffff */
[----:B------:R-:W-:-:S00]  /*0290*/  NOP ;  /* 0x0000000000007918 */ /* 0x000fc00000000000 */
        /* <DEDUP_REMOVED lines=14> */
.L_x_3:


//--------------------- .nv.global.init           --------------------------
	.section	.nv.global.init,"aw",@progbits
.nv.global.init:
	.type		$str,@object
	.size		$str,($str$1 - $str)
$str:
        /*0000*/ 	.byte	0x54, 0x68, 0x72, 0x65, 0x61, 0x64, 0x49, 0x64, 0x78, 0x2e, 0x78, 0x20, 0x3d, 0x20, 0x25, 0x64
        /*0010*/ 	.byte	0x2c, 0x20, 0x54, 0x68, 0x72, 0x65, 0x61, 0x64, 0x49, 0x64, 0x78, 0x2e, 0x79, 0x20, 0x3d, 0x20
        /*0020*/ 	.byte	0x25, 0x64, 0x2c, 0x20, 0x54, 0x68, 0x72, 0x65, 0x61, 0x64, 0x49, 0x64, 0x78, 0x2e, 0x7a, 0x20
        /*0030*/ 	.byte	0x3d, 0x20, 0x25, 0x64, 0x20, 0x0a, 0x00
	.type		$str$1,@object
	.size		$str$1,(.L_1 - $str$1)
$str$1:
        /*0037*/ 	.byte	0x42, 0x6c, 0x6f, 0x63, 0x6b, 0x49, 0x64, 0x78, 0x2e, 0x78, 0x20, 0x3d, 0x20, 0x25, 0x64, 0x2c
        /*0047*/ 	.byte	0x20, 0x42, 0x6c, 0x6f, 0x63, 0x6b, 0x49, 0x64, 0x78, 0x2e, 0x79, 0x20, 0x3d, 0x20, 0x25, 0x64
        /*0057*/ 	.byte	0x2c, 0x20, 0x42, 0x6c, 0x6f, 0x63, 0x6b, 0x49, 0x64, 0x78, 0x2e, 0x7a, 0x20, 0x3d, 0x20, 0x25
        /*0067*/ 	.byte	0x64, 0x2c, 0x20, 0x42, 0x6c, 0x6f, 0x63, 0x6b, 0x44, 0x69, 0x6d, 0x2e, 0x78, 0x20, 0x3d, 0x20
        /*0077*/ 	.byte	0x25, 0x64, 0x2c, 0x20, 0x42, 0x6c, 0x6f, 0x63, 0x6b, 0x44, 0x69, 0x6d, 0x2e, 0x79, 0x20, 0x3d
        /*0087*/ 	.byte	0x20, 0x25, 0x64, 0x2c, 0x20, 0x47, 0x72, 0x69, 0x64, 0x44, 0x69, 0x6d, 0x2e, 0x78, 0x20, 0x3d
        /*0097*/ 	.byte	0x20, 0x25, 0x64, 0x2c, 0x20, 0x47, 0x72, 0x69, 0x64, 0x44, 0x69, 0x6d, 0x2e, 0x79, 0x20, 0x3d
        /*00a7*/ 	.byte	0x20, 0x25, 0x64, 0x20, 0x0a, 0x00
.L_1:


//--------------------- .nv.shared.reserved.0     --------------------------
	.section	.nv.shared.reserved.0,"aw",@nobits
	.weak		__nv_reservedSMEM_offset_0_alias
	.size		__nv_reservedSMEM_offset_0_alias, 0, 64
	.other		__nv_reservedSMEM_offset_0_alias,@"STO_CUDA_RESERVED_SHARED STV_DEFAULT"
__nv_reservedSMEM_offset_0_alias:
	.zero		0
	.zero		64


//--------------------- .nv.constant0._Z14printThreadIdsv --------------------------
	.section	.nv.constant0._Z14printThreadIdsv,"a",@progbits
	.sectionflags	@""
	.align	4
.nv.constant0._Z14printThreadIdsv:
	.zero		896


//--------------------- SYMBOLS --------------------------

	.type		.nv.reservedSmem.offset0,@object
	.size		.nv.reservedSmem.offset0,0x4
	.type		vprintf,@function
